	.headerflags	@"EF_CUDA_TEXMODE_UNIFIED EF_CUDA_64BIT_ADDRESS EF_CUDA_SM86 EF_CUDA_VIRTUAL_SM(EF_CUDA_SM86)"
	.elftype	@"ET_EXEC"


//--------------------- .nv.info                  --------------------------
	.section	.nv.info,"",@"SHT_CUDA_INFO"
	.align	4


	//----- nvinfo : EIATTR_REGCOUNT
	.align		4
        /*0000*/ 	.byte	0x04, 0x2f
        /*0002*/ 	.short	(.L_1 - .L_0)
	.align		4
.L_0:
        /*0004*/ 	.word	index@(swiglu_fwd_kernel)
        /*0008*/ 	.word	0x00000034


	//----- nvinfo : EIATTR_MAX_STACK_SIZE
	.align		4
.L_1:
        /*000c*/ 	.byte	0x04, 0x23
        /*000e*/ 	.short	(.L_3 - .L_2)
	.align		4
.L_2:
        /*0010*/ 	.word	index@(swiglu_fwd_kernel)
        /*0014*/ 	.word	0x00000000


	//----- nvinfo : EIATTR_MIN_STACK_SIZE
	.align		4
.L_3:
        /*0018*/ 	.byte	0x04, 0x12
        /*001a*/ 	.short	(.L_5 - .L_4)
	.align		4
.L_4:
        /*001c*/ 	.word	index@(swiglu_fwd_kernel)
        /*0020*/ 	.word	0x00000000


	//----- nvinfo : EIATTR_FRAME_SIZE
	.align		4
.L_5:
        /*0024*/ 	.byte	0x04, 0x11
        /*0026*/ 	.short	(.L_7 - .L_6)
	.align		4
.L_6:
        /*0028*/ 	.word	index@(swiglu_fwd_kernel)
        /*002c*/ 	.word	0x00000000
.L_7:


//--------------------- .nv.info.swiglu_fwd_kernel --------------------------
	.section	.nv.info.swiglu_fwd_kernel,"",@"SHT_CUDA_INFO"
	.align	4


	//----- nvinfo : EIATTR_CUDA_API_VERSION
	.align		4
        /*0000*/ 	.byte	0x04, 0x37
        /*0002*/ 	.short	(.L_9 - .L_8)
.L_8:
        /*0004*/ 	.word	0x0000007b


	//----- nvinfo : EIATTR_SW2861232_WAR
	.align		4
.L_9:
        /*0008*/ 	.byte	0x01, 0x35
	.zero		2


	//----- nvinfo : EIATTR_PARAM_CBANK
	.align		4
        /*000c*/ 	.byte	0x04, 0x0a
        /*000e*/ 	.short	(.L_11 - .L_10)
	.align		4
.L_10:
        /*0010*/ 	.word	index@(.nv.constant0.swiglu_fwd_kernel)
        /*0014*/ 	.short	0x0160
        /*0016*/ 	.short	0x001c


	//----- nvinfo : EIATTR_CBANK_PARAM_SIZE
	.align		4
.L_11:
        /*0018*/ 	.byte	0x03, 0x19
        /*001a*/ 	.short	0x001c


	//----- nvinfo : EIATTR_KPARAM_INFO
	.align		4
        /*001c*/ 	.byte	0x04, 0x17
        /*001e*/ 	.short	(.L_13 - .L_12)
.L_12:
        /*0020*/ 	.word	0x00000000
        /*0024*/ 	.short	0x0003
        /*0026*/ 	.short	0x0018
        /*0028*/ 	.byte	0x00, 0xf0, 0x11, 0x00


	//----- nvinfo : EIATTR_KPARAM_INFO
	.align		4
.L_13:
        /*002c*/ 	.byte	0x04, 0x17
        /*002e*/ 	.short	(.L_15 - .L_14)
.L_14:
        /*0030*/ 	.word	0x00000000
        /*0034*/ 	.short	0x0002
        /*0036*/ 	.short	0x0010
        /*0038*/ 	.byte	0x00, 0xf0, 0x21, 0x00


	//----- nvinfo : EIATTR_KPARAM_INFO
	.align		4
.L_15:
        /*003c*/ 	.byte	0x04, 0x17
        /*003e*/ 	.short	(.L_17 - .L_16)
.L_16:
        /*0040*/ 	.word	0x00000000
        /*0044*/ 	.short	0x0001
        /*0046*/ 	.short	0x0008
        /*0048*/ 	.byte	0x00, 0xf0, 0x21, 0x00


	//----- nvinfo : EIATTR_KPARAM_INFO
	.align		4
.L_17:
        /*004c*/ 	.byte	0x04, 0x17
        /*004e*/ 	.short	(.L_19 - .L_18)
.L_18:
        /*0050*/ 	.word	0x00000000
        /*0054*/ 	.short	0x0000
        /*0056*/ 	.short	0x0000
        /*0058*/ 	.byte	0x00, 0xf0, 0x21, 0x00


	//----- nvinfo : EIATTR_MAXREG_COUNT
	.align		4
.L_19:
        /*005c*/ 	.byte	0x03, 0x1b
        /*005e*/ 	.short	0x00ff


	//----- nvinfo : EIATTR_EXIT_INSTR_OFFSETS
	.align		4
        /*0060*/ 	.byte	0x04, 0x1c
        /*0062*/ 	.short	(.L_21 - .L_20)


	//   ....[0]....
.L_20:
        /*0064*/ 	.word	0x00001c80


	//   ....[1]....
        /*0068*/ 	.word	0x00001cb0


	//----- nvinfo : EIATTR_MAX_THREADS
	.align		4
.L_21:
        /*006c*/ 	.byte	0x04, 0x05
        /*006e*/ 	.short	(.L_23 - .L_22)
.L_22:
        /*0070*/ 	.word	0x00000040
        /*0074*/ 	.word	0x00000001
        /*0078*/ 	.word	0x00000001
.L_23:


//--------------------- .nv.rel.action            --------------------------
	.section	.nv.rel.action,"",@"SHT_CUDA_RELOCINFO"
	.align	8
	.sectionentsize	8
        /*0000*/ 	.byte	0x73, 0x00, 0x00, 0x00, 0x00, 0x00, 0x00, 0x00, 0x00, 0x00, 0x00, 0x11, 0x25, 0x00, 0x05, 0x36


//--------------------- .nv.constant0.swiglu_fwd_kernel --------------------------
	.section	.nv.constant0.swiglu_fwd_kernel,"a",@progbits
	.align	4
.nv.constant0.swiglu_fwd_kernel:
	.zero		380


//--------------------- .text.swiglu_fwd_kernel   --------------------------
	.section	.text.swiglu_fwd_kernel,"ax",@progbits
	.sectioninfo	@"SHI_REGISTERS=52"
	.align	128
        .global         swiglu_fwd_kernel
        .type           swiglu_fwd_kernel,@function
        .size           swiglu_fwd_kernel,(.L_x_1 - swiglu_fwd_kernel)
        .other          swiglu_fwd_kernel,@"STO_CUDA_ENTRY STV_DEFAULT"
swiglu_fwd_kernel:
.text.swiglu_fwd_kernel:
[----:B------:R-:W-:-:S02]  /*0000*/  IMAD.MOV.U32 R1, RZ, RZ, c[0x0][0x28] ;  /* 0x00000a00ff017624 */ /* 0x000fc400078e00ff */
[----:B------:R-:W0:Y:S01]  /*0010*/  S2R R0, SR_TID.X ;  /* 0x0000000000007919 */ /* 0x000e220000002100 */
[----:B------:R-:W-:Y:S01]  /*0020*/  IMAD.MOV.U32 R2, RZ, RZ, 0x2 ;  /* 0x00000002ff027424 */ /* 0x000fe200078e00ff */
[----:B------:R-:W-:Y:S02]  /*0030*/  ULDC.64 UR4, c[0x0][0x118] ;  /* 0x0000460000047ab9 */ /* 0x000fe40000000a00 */
[----:B------:R-:W1:Y:S01]  /*0040*/  S2R R21, SR_CTAID.X ;  /* 0x0000000000157919 */ /* 0x000e620000002500 */
[----:B0-----:R-:W-:-:S05]  /*0050*/  IMAD.SHL.U32 R0, R0, 0x8, RZ ;  /* 0x0000000800007824 */ /* 0x001fca00078e00ff */
[----:B------:R-:W-:-:S05]  /*0060*/  LOP3.LUT R0, R0, 0x1f8, RZ, 0xc0, !PT ;  /* 0x000001f800007812 */ /* 0x000fca00078ec0ff */
[--C-:B-1----:R-:W-:Y:S01]  /*0070*/  IMAD R21, R21, 0x400, R0.reuse ;  /* 0x0000040015157824 */ /* 0x102fe200078e0200 */
[----:B------:R-:W-:-:S03]  /*0080*/  PRMT R0, RZ, 0x7610, R0 ;  /* 0x00007610ff007816 */ /* 0x000fc60000000000 */
[C---:B------:R-:W-:Y:S01]  /*0090*/  IMAD.WIDE R4, R21.reuse, R2, c[0x0][0x160] ;  /* 0x0000580015047625 */ /* 0x040fe200078e0202 */
[C---:B------:R-:W-:Y:S02]  /*00a0*/  ISETP.GE.AND P0, PT, R21.reuse, c[0x0][0x178], PT ;  /* 0x00005e0015007a0c */ /* 0x040fe40003f06270 */
[----:B------:R-:W-:-:S04]  /*00b0*/  IADD3 R41, R21, 0x1, RZ ;  /* 0x0000000115297810 */ /* 0x000fc80007ffe0ff */
[----:B------:R-:W-:Y:S02]  /*00c0*/  ISETP.GE.AND P6, PT, R41, c[0x0][0x178], PT ;  /* 0x00005e0029007a0c */ /* 0x000fe40003fc6270 */
[----:B------:R-:W-:-:S05]  /*00d0*/  PRMT R6, RZ, 0x7610, R6 ;  /* 0x00007610ff067816 */ /* 0x000fca0000000006 */
[----:B------:R-:W2:Y:S06]  /*00e0*/  @!P0 LDG.E.U16 R0, [R4.64] ;  /* 0x0000000404008981 */ /* 0x000eac000c1e1500 */
[----:B------:R-:W3:Y:S01]  /*00f0*/  @!P6 LDG.E.U16 R6, [R4.64+0x2] ;  /* 0x000002040406e981 */ /* 0x000ee2000c1e1500 */
[----:B------:R-:W-:Y:S02]  /*0100*/  IADD3 R18, R21, 0x2, RZ ;  /* 0x0000000215127810 */ /* 0x000fe40007ffe0ff */
[----:B------:R-:W-:Y:S02]  /*0110*/  PRMT R7, RZ, 0x7610, R7 ;  /* 0x00007610ff077816 */ /* 0x000fe40000000007 */
[----:B------:R-:W-:-:S13]  /*0120*/  ISETP.GE.AND P5, PT, R18, c[0x0][0x178], PT ;  /* 0x00005e0012007a0c */ /* 0x000fda0003fa6270 */
[----:B------:R-:W4:Y:S01]  /*0130*/  @!P5 LDG.E.U16 R7, [R4.64+0x4] ;  /* 0x000004040407d981 */ /* 0x000f22000c1e1500 */
[----:B------:R-:W-:Y:S01]  /*0140*/  PRMT R9, RZ, 0x7610, R9 ;  /* 0x00007610ff097816 */ /* 0x000fe20000000009 */
[----:B------:R-:W-:Y:S01]  /*0150*/  IMAD.WIDE R2, R21, R2, c[0x0][0x168] ;  /* 0x00005a0015027625 */ /* 0x000fe200078e0202 */
[----:B------:R-:W-:-:S04]  /*0160*/  PRMT R8, RZ, 0x7610, R8 ;  /* 0x00007610ff087816 */ /* 0x000fc80000000008 */
[----:B------:R-:W5:Y:S04]  /*0170*/  @!P6 LDG.E.U16 R9, [R2.64+0x2] ;  /* 0x000002040209e981 */ /* 0x000f68000c1e1500 */
[----:B------:R-:W4:Y:S01]  /*0180*/  @!P0 LDG.E.U16 R8, [R2.64] ;  /* 0x0000000402088981 */ /* 0x000f22000c1e1500 */
[----:B------:R-:W-:-:S04]  /*0190*/  IADD3 R22, R21, 0x3, RZ ;  /* 0x0000000315167810 */ /* 0x000fc80007ffe0ff */
[----:B------:R-:W-:Y:S02]  /*01a0*/  ISETP.GE.AND P4, PT, R22, c[0x0][0x178], PT ;  /* 0x00005e0016007a0c */ /* 0x000fe40003f86270 */
[----:B------:R-:W-:-:S11]  /*01b0*/  PRMT R23, RZ, 0x7610, R23 ;  /* 0x00007610ff177816 */ /* 0x000fd60000000017 */
[----:B------:R-:W5:Y:S01]  /*01c0*/  @!P4 LDG.E.U16 R23, [R4.64+0x6] ;  /* 0x000006040417c981 */ /* 0x000f62000c1e1500 */
[----:B------:R-:W-:Y:S02]  /*01d0*/  IADD3 R31, R21, 0x4, RZ ;  /* 0x00000004151f7810 */ /* 0x000fe40007ffe0ff */
[----:B------:R-:W-:Y:S02]  /*01e0*/  PRMT R36, RZ, 0x7610, R36 ;  /* 0x00007610ff247816 */ /* 0x000fe40000000024 */
[----:B------:R-:W-:Y:S02]  /*01f0*/  PRMT R38, RZ, 0x7610, R38 ;  /* 0x00007610ff267816 */ /* 0x000fe40000000026 */
[----:B------:R-:W-:Y:S02]  /*0200*/  ISETP.GE.AND P3, PT, R31, c[0x0][0x178], PT ;  /* 0x00005e001f007a0c */ /* 0x000fe40003f66270 */
[----:B------:R0:W5:Y:S04]  /*0210*/  @!P5 LDG.E.U16 R36, [R2.64+0x4] ;  /* 0x000004040224d981 */ /* 0x000168000c1e1500 */
[----:B------:R0:W5:Y:S01]  /*0220*/  @!P4 LDG.E.U16 R38, [R2.64+0x6] ;  /* 0x000006040226c981 */ /* 0x000162000c1e1500 */
[----:B------:R-:W-:-:S06]  /*0230*/  PRMT R37, RZ, 0x7610, R37 ;  /* 0x00007610ff257816 */ /* 0x000fcc0000000025 */
[----:B------:R1:W5:Y:S01]  /*0240*/  @!P3 LDG.E.U16 R37, [R4.64+0x8] ;  /* 0x000008040425b981 */ /* 0x000362000c1e1500 */
[----:B------:R-:W-:Y:S02]  /*0250*/  PRMT R34, RZ, 0x7610, R34 ;  /* 0x00007610ff227816 */ /* 0x000fe40000000022 */
[C---:B------:R-:W-:Y:S02]  /*0260*/  IADD3 R44, R21.reuse, 0x7, RZ ;  /* 0x00000007152c7810 */ /* 0x040fe40007ffe0ff */
[----:B------:R-:W-:Y:S02]  /*0270*/  PRMT R26, RZ, 0x7610, R26 ;  /* 0x00007610ff1a7816 */ /* 0x000fe4000000001a */
[C---:B------:R-:W-:Y:S02]  /*0280*/  IADD3 R40, R21.reuse, 0x200, RZ ;  /* 0x0000020015287810 */ /* 0x040fe40007ffe0ff */
[----:B------:R-:W-:Y:S02]  /*0290*/  PRMT R20, RZ, 0x7610, R20 ;  /* 0x00007610ff147816 */ /* 0x000fe40000000014 */
[----:B------:R-:W-:-:S02]  /*02a0*/  IADD3 R39, R21, 0x201, RZ ;  /* 0x0000020115277810 */ /* 0x000fc40007ffe0ff */
[----:B------:R-:W-:Y:S02]  /*02b0*/  PRMT R19, RZ, 0x7610, R19 ;  /* 0x00007610ff137816 */ /* 0x000fe40000000013 */
[----:B------:R-:W-:Y:S02]  /*02c0*/  PRMT R17, RZ, 0x7610, R17 ;  /* 0x00007610ff117816 */ /* 0x000fe40000000011 */
[----:B------:R-:W-:Y:S02]  /*02d0*/  IADD3 R45, R21, 0x6, RZ ;  /* 0x00000006152d7810 */ /* 0x000fe40007ffe0ff */
[----:B------:R-:W-:Y:S02]  /*02e0*/  PRMT R33, RZ, 0x7610, R33 ;  /* 0x00007610ff217816 */ /* 0x000fe40000000021 */
[----:B------:R-:W-:Y:S02]  /*02f0*/  PRMT R32, RZ, 0x7610, R32 ;  /* 0x00007610ff207816 */ /* 0x000fe40000000020 */
[----:B------:R-:W-:-:S02]  /*0300*/  PRMT R29, RZ, 0x7610, R29 ;  /* 0x00007610ff1d7816 */ /* 0x000fc4000000001d */
[----:B--2---:R-:W-:-:S05]  /*0310*/  SEL R0, R0, RZ, !P0 ;  /* 0x000000ff00007207 */ /* 0x004fca0004000000 */
[----:B------:R-:W-:Y:S01]  /*0320*/  HADD2.F32 R14, -RZ, R0.H0_H0 ;  /* 0x20000000ff0e7230 */ /* 0x000fe20000004100 */
[----:B---3--:R-:W-:-:S04]  /*0330*/  SEL R6, R6, RZ, !P6 ;  /* 0x000000ff06067207 */ /* 0x008fc80007000000 */
[----:B------:R-:W-:Y:S01]  /*0340*/  FADD R0, RZ, -R14 ;  /* 0x8000000eff007221 */ /* 0x000fe20000000000 */
[----:B------:R-:W-:-:S03]  /*0350*/  HADD2.F32 R13, -RZ, R6.H0_H0 ;  /* 0x20000006ff0d7230 */ /* 0x000fc60000004100 */
[----:B------:R-:W-:-:S05]  /*0360*/  FMUL R6, R0, 1.4426950216293334961 ;  /* 0x3fb8aa3b00067820 */ /* 0x000fca0000400000 */
[----:B------:R-:W-:Y:S01]  /*0370*/  FSETP.GEU.AND P0, PT, R6, -126, PT ;  /* 0xc2fc00000600780b */ /* 0x000fe20003f0e000 */
[----:B------:R-:W-:-:S04]  /*0380*/  FADD R0, RZ, -R13 ;  /* 0x8000000dff007221 */ /* 0x000fc80000000000 */
[----:B------:R-:W-:-:S08]  /*0390*/  FMUL R10, R0, 1.4426950216293334961 ;  /* 0x3fb8aa3b000a7820 */ /* 0x000fd00000400000 */
[----:B------:R-:W-:-:S04]  /*03a0*/  @!P0 FMUL R6, R6, 0.5 ;  /* 0x3f00000006068820 */ /* 0x000fc80000400000 */
[----:B------:R-:W2:Y:S01]  /*03b0*/  MUFU.EX2 R0, R6 ;  /* 0x0000000600007308 */ /* 0x000ea20000000800 */
[----:B------:R-:W-:Y:S02]  /*03c0*/  FSETP.GEU.AND P1, PT, R10, -126, PT ;  /* 0xc2fc00000a00780b */ /* 0x000fe40003f2e000 */
[----:B----4-:R-:W-:-:S05]  /*03d0*/  SEL R7, R7, RZ, !P5 ;  /* 0x000000ff07077207 */ /* 0x010fca0006800000 */
[----:B------:R-:W-:Y:S01]  /*03e0*/  HADD2.F32 R30, -RZ, R7.H0_H0 ;  /* 0x20000007ff1e7230 */ /* 0x000fe20000004100 */
[----:B--2---:R-:W-:-:S04]  /*03f0*/  @!P0 FMUL R0, R0, R0 ;  /* 0x0000000000008220 */ /* 0x004fc80000400000 */
[----:B------:R-:W-:Y:S01]  /*0400*/  FADD R12, R0, 1 ;  /* 0x3f800000000c7421 */ /* 0x000fe20000000000 */
[----:B------:R-:W-:Y:S01]  /*0410*/  @!P1 FMUL R10, R10, 0.5 ;  /* 0x3f0000000a0a9820 */ /* 0x000fe20000400000 */
[----:B------:R-:W-:-:S03]  /*0420*/  FADD R0, RZ, -R30 ;  /* 0x8000001eff007221 */ /* 0x000fc60000000000 */
[----:B------:R-:W-:Y:S01]  /*0430*/  FSETP.GT.AND P0, PT, R12, 8.50705917302346158658e+37, PT ;  /* 0x7e8000000c00780b */ /* 0x000fe20003f04000 */
[----:B------:R-:W2:Y:S01]  /*0440*/  MUFU.EX2 R11, R10 ;  /* 0x0000000a000b7308 */ /* 0x000ea20000000800 */
[----:B------:R-:W-:Y:S01]  /*0450*/  FMUL R35, R0, 1.4426950216293334961 ;  /* 0x3fb8aa3b00237820 */ /* 0x000fe20000400000 */
[----:B------:R-:W-:Y:S01]  /*0460*/  IMAD.MOV.U32 R0, RZ, RZ, 0x3e800000 ;  /* 0x3e800000ff007424 */ /* 0x000fe200078e00ff */
[----:B------:R-:W-:-:S04]  /*0470*/  IADD3 R6, R21, 0x5, RZ ;  /* 0x0000000515067810 */ /* 0x000fc80007ffe0ff */
[----:B------:R-:W-:-:S05]  /*0480*/  FSEL R7, R0, 1, P0 ;  /* 0x3f80000000077808 */ /* 0x000fca0000000000 */
[----:B------:R-:W-:Y:S01]  /*0490*/  @P0 FMUL R12, R12, 0.25 ;  /* 0x3e8000000c0c0820 */ /* 0x000fe20000400000 */
[----:B------:R-:W-:Y:S01]  /*04a0*/  ISETP.GE.AND P0, PT, R6, c[0x0][0x178], PT ;  /* 0x00005e0006007a0c */ /* 0x000fe20003f06270 */
[----:B--2---:R-:W-:Y:S01]  /*04b0*/  @!P1 FMUL R11, R11, R11 ;  /* 0x0000000b0b0b9220 */ /* 0x004fe20000400000 */
[----:B------:R-:W-:-:S11]  /*04c0*/  FSETP.GEU.AND P1, PT, R35, -126, PT ;  /* 0xc2fc00002300780b */ /* 0x000fd60003f2e000 */
[----:B------:R1:W2:Y:S02]  /*04d0*/  @!P0 LDG.E.U16 R34, [R4.64+0xa] ;  /* 0x00000a0404228981 */ /* 0x0002a4000c1e1500 */
[----:B------:R-:W-:Y:S01]  /*04e0*/  @!P1 FMUL R35, R35, 0.5 ;  /* 0x3f00000023239820 */ /* 0x000fe20000400000 */
[----:B------:R-:W-:Y:S01]  /*04f0*/  MUFU.RCP R12, R12 ;  /* 0x0000000c000c7308 */ /* 0x000fe20000001000 */
[----:B------:R0:W3:Y:S07]  /*0500*/  @!P0 LDG.E.U16 R32, [R2.64+0xa] ;  /* 0x00000a0402208981 */ /* 0x0000ee000c1e1500 */
[----:B------:R-:W4:Y:S01]  /*0510*/  MUFU.EX2 R35, R35 ;  /* 0x0000002300237308 */ /* 0x000f220000000800 */
[----:B------:R-:W-:-:S05]  /*0520*/  FADD R11, R11, 1 ;  /* 0x3f8000000b0b7421 */ /* 0x000fca0000000000 */
[----:B------:R-:W-:Y:S01]  /*0530*/  FSETP.GT.AND P2, PT, R11, 8.50705917302346158658e+37, PT ;  /* 0x7e8000000b00780b */ /* 0x000fe20003f44000 */
[----:B----4-:R-:W-:Y:S01]  /*0540*/  @!P1 FMUL R35, R35, R35 ;  /* 0x0000002323239220 */ /* 0x010fe20000400000 */
[----:B------:R-:W-:-:S11]  /*0550*/  ISETP.GE.AND P1, PT, R44, c[0x0][0x178], PT ;  /* 0x00005e002c007a0c */ /* 0x000fd60003f26270 */
[----:B------:R-:W-:Y:S02]  /*0560*/  @P2 FMUL R11, R11, 0.25 ;  /* 0x3e8000000b0b2820 */ /* 0x000fe40000400000 */
[----:B------:R1:W4:Y:S01]  /*0570*/  @!P1 LDG.E.U16 R26, [R4.64+0xe] ;  /* 0x00000e04041a9981 */ /* 0x000322000c1e1500 */
[----:B------:R-:W-:-:S03]  /*0580*/  ISETP.GE.AND P1, PT, R40, c[0x0][0x178], PT ;  /* 0x00005e0028007a0c */ /* 0x000fc60003f26270 */
[----:B------:R-:W0:Y:S01]  /*0590*/  MUFU.RCP R11, R11 ;  /* 0x0000000b000b7308 */ /* 0x000e220000001000 */
[----:B------:R-:W-:Y:S01]  /*05a0*/  FSEL R10, R0, 1, P2 ;  /* 0x3f800000000a7808 */ /* 0x000fe20001000000 */
[----:B------:R-:W-:-:S08]  /*05b0*/  FMUL R7, R12, R7 ;  /* 0x000000070c077220 */ /* 0x000fd00000400000 */
[----:B------:R1:W3:Y:S01]  /*05c0*/  @!P1 LDG.E.U16 R20, [R4.64+0x400] ;  /* 0x0004000404149981 */ /* 0x0002e2000c1e1500 */
[----:B------:R-:W-:Y:S01]  /*05d0*/  ISETP.GE.AND P1, PT, R39, c[0x0][0x178], PT ;  /* 0x00005e0027007a0c */ /* 0x000fe20003f26270 */
[----:B0-----:R-:W-:Y:S01]  /*05e0*/  FMUL R10, R11, R10 ;  /* 0x0000000a0b0a7220 */ /* 0x001fe20000400000 */
[----:B------:R-:W-:Y:S01]  /*05f0*/  FMUL R11, R14, R7 ;  /* 0x000000070e0b7220 */ /* 0x000fe20000400000 */
[----:B-----5:R-:W-:Y:S02]  /*0600*/  SEL R7, R9, RZ, !P6 ;  /* 0x000000ff09077207 */ /* 0x020fe40007000000 */
[----:B------:R-:W-:-:S08]  /*0610*/  IADD3 R9, R21, 0x202, RZ ;  /* 0x0000020215097810 */ /* 0x000fd00007ffe0ff */
[----:B------:R1:W5:Y:S01]  /*0620*/  @!P1 LDG.E.U16 R19, [R4.64+0x402] ;  /* 0x0004020404139981 */ /* 0x000362000c1e1500 */
[----:B------:R-:W-:-:S04]  /*0630*/  ISETP.GE.AND P1, PT, R9, c[0x0][0x178], PT ;  /* 0x00005e0009007a0c */ /* 0x000fc80003f26270 */
[----:B------:R-:W-:Y:S02]  /*0640*/  P2R R49, PR, RZ, 0x2 ;  /* 0x00000002ff317803 */ /* 0x000fe40000000000 */
[----:B------:R-:W-:-:S07]  /*0650*/  ISETP.GE.AND P2, PT, R21, c[0x0][0x178], PT ;  /* 0x00005e0015007a0c */ /* 0x000fce0003f46270 */
[----:B------:R1:W3:Y:S01]  /*0660*/  @!P1 LDG.E.U16 R17, [R4.64+0x404] ;  /* 0x0004040404119981 */ /* 0x0002e2000c1e1500 */
[----:B------:R-:W-:Y:S02]  /*0670*/  ISETP.GE.AND P1, PT, R31, c[0x0][0x178], PT ;  /* 0x00005e001f007a0c */ /* 0x000fe40003f26270 */
[----:B------:R-:W-:Y:S02]  /*0680*/  SEL R6, R8, RZ, !P2 ;  /* 0x000000ff08067207 */ /* 0x000fe40005000000 */
[----:B------:R-:W-:-:S03]  /*0690*/  ISETP.GE.AND P2, PT, R45, c[0x0][0x178], PT ;  /* 0x00005e002d007a0c */ /* 0x000fc60003f46270 */
[----:B------:R-:W-:-:S06]  /*06a0*/  HADD2.F32 R6, -RZ, R6.H0_H0 ;  /* 0x20000006ff067230 */ /* 0x000fcc0000004100 */
[----:B------:R0:W3:Y:S01]  /*06b0*/  @!P1 LDG.E.U16 R33, [R2.64+0x8] ;  /* 0x0000080402219981 */ /* 0x0000e2000c1e1500 */
[----:B------:R-:W-:Y:S01]  /*06c0*/  FMUL R6, R6, R11 ;  /* 0x0000000b06067220 */ /* 0x000fe20000400000 */
[----:B------:R-:W-:Y:S02]  /*06d0*/  IADD3 R11, R21, 0x203, RZ ;  /* 0x00000203150b7810 */ /* 0x000fe40007ffe0ff */
[----:B------:R1:W3:Y:S02]  /*06e0*/  @!P2 LDG.E.U16 R29, [R4.64+0xc] ;  /* 0x00000c04041da981 */ /* 0x0002e4000c1e1500 */
[----:B------:R-:W-:Y:S02]  /*06f0*/  ISETP.GE.AND P2, PT, R11, c[0x0][0x178], PT ;  /* 0x00005e000b007a0c */ /* 0x000fe40003f46270 */
[----:B------:R-:W-:Y:S02]  /*0700*/  PRMT R16, RZ, 0x7610, R16 ;  /* 0x00007610ff107816 */ /* 0x000fe40000000010 */
[----:B------:R-:W-:-:S02]  /*0710*/  IADD3 R12, R21, 0x204, RZ ;  /* 0x00000204150c7810 */ /* 0x000fc40007ffe0ff */
[----:B------:R-:W-:Y:S02]  /*0720*/  P2R R48, PR, RZ, 0x4 ;  /* 0x00000004ff307803 */ /* 0x000fe40000000000 */
[----:B------:R-:W-:-:S05]  /*0730*/  ISETP.GE.AND P3, PT, R12, c[0x0][0x178], PT ;  /* 0x00005e000c007a0c */ /* 0x000fca0003f66270 */
[----:B------:R1:W3:Y:S01]  /*0740*/  @!P2 LDG.E.U16 R16, [R4.64+0x406] ;  /* 0x000406040410a981 */ /* 0x0002e2000c1e1500 */
[----:B------:R-:W-:Y:S02]  /*0750*/  ISETP.GE.AND P2, PT, R44, c[0x0][0x178], PT ;  /* 0x00005e002c007a0c */ /* 0x000fe40003f46270 */
[----:B------:R-:W-:Y:S02]  /*0760*/  PRMT R15, RZ, 0x7610, R15 ;  /* 0x00007610ff0f7816 */ /* 0x000fe4000000000f */
[----:B------:R-:W-:Y:S02]  /*0770*/  PRMT R27, RZ, 0x7610, R27 ;  /* 0x00007610ff1b7816 */ /* 0x000fe4000000001b */
[----:B------:R-:W-:Y:S02]  /*0780*/  P2R R43, PR, RZ, 0x8 ;  /* 0x00000008ff2b7803 */ /* 0x000fe40000000000 */
[----:B------:R1:W3:Y:S01]  /*0790*/  @!P3 LDG.E.U16 R15, [R4.64+0x408] ;  /* 0x00040804040fb981 */ /* 0x0002e2000c1e1500 */
[----:B------:R-:W-:-:S02]  /*07a0*/  ISETP.GE.AND P3, PT, R45, c[0x0][0x178], PT ;  /* 0x00005e002d007a0c */ /* 0x000fc40003f66270 */
[----:B------:R-:W-:Y:S02]  /*07b0*/  ISETP.GE.AND P1, PT, R40, c[0x0][0x178], PT ;  /* 0x00005e0028007a0c */ /* 0x000fe40003f26270 */
[----:B------:R0:W3:Y:S01]  /*07c0*/  @!P2 LDG.E.U16 R27, [R2.64+0xe] ;  /* 0x00000e04021ba981 */ /* 0x0000e2000c1e1500 */
[----:B------:R-:W-:Y:S02]  /*07d0*/  ISETP.NE.AND P2, PT, R48, RZ, PT ;  /* 0x000000ff3000720c */ /* 0x000fe40003f45270 */
[----:B------:R-:W-:Y:S01]  /*07e0*/  IADD3 R24, R21, 0x206, RZ ;  /* 0x0000020615187810 */ /* 0x000fe20007ffe0ff */
[----:B------:R-:W-:Y:S01]  /*07f0*/  FMUL R10, R13, R10 ;  /* 0x0000000a0d0a7220 */ /* 0x000fe20000400000 */
[----:B------:R-:W-:Y:S02]  /*0800*/  PRMT R28, RZ, 0x7610, R28 ;  /* 0x00007610ff1c7816 */ /* 0x000fe4000000001c */
[----:B------:R-:W-:Y:S02]  /*0810*/  ISETP.GE.AND P5, PT, R24, c[0x0][0x178], PT ;  /* 0x00005e0018007a0c */ /* 0x000fe40003fa6270 */
[----:B------:R-:W-:-:S02]  /*0820*/  PRMT R24, RZ, 0x7610, R24 ;  /* 0x00007610ff187816 */ /* 0x000fc40000000018 */
[C---:B------:R-:W-:Y:S01]  /*0830*/  IADD3 R13, R21.reuse, 0x205, RZ ;  /* 0x00000205150d7810 */ /* 0x040fe20007ffe0ff */
[----:B------:R0:W3:Y:S01]  /*0840*/  @!P3 LDG.E.U16 R28, [R2.64+0xc] ;  /* 0x00000c04021cb981 */ /* 0x0000e2000c1e1500 */
[----:B------:R-:W-:Y:S02]  /*0850*/  IADD3 R25, R21, 0x207, RZ ;  /* 0x0000020715197810 */ /* 0x000fe40007ffe0ff */
[----:B------:R-:W-:Y:S02]  /*0860*/  PRMT R12, RZ, 0x7610, R12 ;  /* 0x00007610ff0c7816 */ /* 0x000fe4000000000c */
[----:B------:R-:W-:Y:S01]  /*0870*/  P2R R46, PR, RZ, 0x1 ;  /* 0x00000001ff2e7803 */ /* 0x000fe20000000000 */
[----:B------:R-:W-:Y:S01]  /*0880*/  HADD2.F32 R7, -RZ, R7.H0_H0 ;  /* 0x20000007ff077230 */ /* 0x000fe20000004100 */
[----:B------:R-:W-:Y:S01]  /*0890*/  ISETP.GE.AND P0, PT, R39, c[0x0][0x178], PT ;  /* 0x00005e0027007a0c */ /* 0x000fe20003f06270 */
[----:B------:R0:W4:Y:S01]  /*08a0*/  @!P1 LDG.E.U16 R24, [R2.64+0x400] ;  /* 0x0004000402189981 */ /* 0x000122000c1e1500 */
[----:B------:R-:W-:-:S02]  /*08b0*/  ISETP.GE.AND P4, PT, R13, c[0x0][0x178], PT ;  /* 0x00005e000d007a0c */ /* 0x000fc40003f86270 */
[----:B------:R-:W-:Y:S01]  /*08c0*/  ISETP.GE.AND P6, PT, R25, c[0x0][0x178], PT ;  /* 0x00005e0019007a0c */ /* 0x000fe20003fc6270 */
[----:B------:R0:W4:Y:S01]  /*08d0*/  @!P2 LDG.E.U16 R12, [R2.64+0x406] ;  /* 0x00040604020ca981 */ /* 0x000122000c1e1500 */
[----:B------:R-:W-:Y:S02]  /*08e0*/  ISETP.NE.AND P3, PT, R43, RZ, PT ;  /* 0x000000ff2b00720c */ /* 0x000fe40003f65270 */
[----:B------:R-:W-:Y:S02]  /*08f0*/  ISETP.NE.AND P1, PT, R49, RZ, PT ;  /* 0x000000ff3100720c */ /* 0x000fe40003f25270 */
[----:B------:R-:W-:Y:S02]  /*0900*/  P2R R43, PR, RZ, 0x4 ;  /* 0x00000004ff2b7803 */ /* 0x000fe40000000000 */
[----:B------:R-:W-:Y:S01]  /*0910*/  ISETP.GE.AND P2, PT, R22, c[0x0][0x178], PT ;  /* 0x00005e0016007a0c */ /* 0x000fe20003f46270 */
[----:B------:R-:W-:Y:S01]  /*0920*/  FMUL R7, R7, R10 ;  /* 0x0000000a07077220 */ /* 0x000fe20000400000 */
[----:B------:R-:W-:-:S02]  /*0930*/  PRMT R25, RZ, 0x7610, R25 ;  /* 0x00007610ff197816 */ /* 0x000fc40000000019 */
[----:B------:R-:W-:Y:S02]  /*0940*/  PRMT R14, RZ, 0x7610, R14 ;  /* 0x00007610ff0e7816 */ /* 0x000fe4000000000e */
[----:B------:R-:W-:Y:S02]  /*0950*/  PRMT R8, RZ, 0x7610, R8 ;  /* 0x00007610ff087816 */ /* 0x000fe40000000008 */
[----:B------:R-:W-:Y:S01]  /*0960*/  PRMT R10, RZ, 0x7610, R10 ;  /* 0x00007610ff0a7816 */ /* 0x000fe2000000000a */
[----:B------:R-:W-:Y:S01]  /*0970*/  IMAD.MOV.U32 R42, RZ, RZ, 0x2 ;  /* 0x00000002ff2a7424 */ /* 0x000fe200078e00ff */
[----:B------:R-:W-:Y:S01]  /*0980*/  SEL R23, R23, RZ, !P2 ;  /* 0x000000ff17177207 */ /* 0x000fe20005000000 */
[----:B------:R0:W4:Y:S01]  /*0990*/  @!P0 LDG.E.U16 R25, [R2.64+0x402] ;  /* 0x0004020402198981 */ /* 0x000122000c1e1500 */
[----:B------:R-:W-:Y:S02]  /*09a0*/  PRMT R13, RZ, 0x7610, R13 ;  /* 0x00007610ff0d7816 */ /* 0x000fe4000000000d */
[----:B------:R-:W-:Y:S01]  /*09b0*/  F2FP.PACK_AB R47, R7, R6 ;  /* 0x00000006072f723e */ /* 0x000fe200000000ff */
[----:B------:R-:W-:Y:S01]  /*09c0*/  HADD2.F32 R48, -RZ, R23.H0_H0 ;  /* 0x20000017ff307230 */ /* 0x000fe20000004100 */
[----:B------:R-:W-:Y:S01]  /*09d0*/  ISETP.GE.AND P0, PT, R41, c[0x0][0x178], PT ;  /* 0x00005e0029007a0c */ /* 0x000fe20003f06270 */
[----:B------:R1:W4:Y:S01]  /*09e0*/  @!P4 LDG.E.U16 R14, [R4.64+0x40a] ;  /* 0x00040a04040ec981 */ /* 0x000322000c1e1500 */
[----:B------:R-:W-:-:S02]  /*09f0*/  PRMT R9, RZ, 0x7610, R9 ;  /* 0x00007610ff097816 */ /* 0x000fc40000000009 */
[----:B------:R-:W-:Y:S01]  /*0a00*/  PRMT R11, RZ, 0x7610, R11 ;  /* 0x00007610ff0b7816 */ /* 0x000fe2000000000b */
[----:B------:R1:W4:Y:S01]  /*0a10*/  @!P5 LDG.E.U16 R8, [R4.64+0x40c] ;  /* 0x00040c040408d981 */ /* 0x000322000c1e1500 */
[----:B------:R-:W-:Y:S02]  /*0a20*/  PRMT R7, RZ, 0x7610, R7 ;  /* 0x00007610ff077816 */ /* 0x000fe40000000007 */
[----:B------:R-:W-:Y:S01]  /*0a30*/  PRMT R6, RZ, 0x7610, R6 ;  /* 0x00007610ff067816 */ /* 0x000fe20000000006 */
[----:B------:R1:W4:Y:S04]  /*0a40*/  @!P6 LDG.E.U16 R10, [R4.64+0x40e] ;  /* 0x00040e04040ae981 */ /* 0x000328000c1e1500 */
[----:B------:R0:W4:Y:S04]  /*0a50*/  @!P1 LDG.E.U16 R13, [R2.64+0x404] ;  /* 0x00040404020d9981 */ /* 0x000128000c1e1500 */
[----:B------:R0:W4:Y:S01]  /*0a60*/  @!P3 LDG.E.U16 R9, [R2.64+0x408] ;  /* 0x000408040209b981 */ /* 0x000122000c1e1500 */
[----:B-1----:R-:W-:Y:S01]  /*0a70*/  IMAD.WIDE R4, R21, R42, c[0x0][0x170] ;  /* 0x00005c0015047625 */ /* 0x002fe200078e022a */
[----:B------:R-:W-:-:S02]  /*0a80*/  P2R R42, PR, RZ, 0x2 ;  /* 0x00000002ff2a7803 */ /* 0x000fc40000000000 */
[----:B------:R0:W4:Y:S01]  /*0a90*/  @!P4 LDG.E.U16 R11, [R2.64+0x40a] ;  /* 0x00040a04020bc981 */ /* 0x000122000c1e1500 */
[----:B------:R-:W-:Y:S01]  /*0aa0*/  ISETP.GE.AND P1, PT, R21, c[0x0][0x178], PT ;  /* 0x00005e0015007a0c */ /* 0x000fe20003f26270 */
[----:B------:R-:W-:Y:S02]  /*0ab0*/  FADD R21, RZ, -R48 ;  /* 0x80000030ff157221 */ /* 0x000fe40000000000 */
[----:B------:R0:W4:Y:S02]  /*0ac0*/  @!P5 LDG.E.U16 R7, [R2.64+0x40c] ;  /* 0x00040c040207d981 */ /* 0x000124000c1e1500 */
[----:B------:R-:W-:Y:S02]  /*0ad0*/  FMUL R21, R21, 1.4426950216293334961 ;  /* 0x3fb8aa3b15157820 */ /* 0x000fe40000400000 */
[----:B------:R0:W4:Y:S02]  /*0ae0*/  @!P6 LDG.E.U16 R6, [R2.64+0x40e] ;  /* 0x00040e040206e981 */ /* 0x000124000c1e1500 */
[----:B0-----:R-:W-:-:S05]  /*0af0*/  PRMT R3, R47, 0x7632, R3 ;  /* 0x000076322f037816 */ /* 0x001fca0000000003 */
[----:B------:R0:W-:Y:S01]  /*0b00*/  @!P0 STG.E.U16 [R4.64+0x2], R3 ;  /* 0x0000020304008986 */ /* 0x0001e2000c101504 */
[----:B------:R-:W-:-:S13]  /*0b10*/  FSETP.GEU.AND P0, PT, R21, -126, PT ;  /* 0xc2fc00001500780b */ /* 0x000fda0003f0e000 */
[----:B------:R-:W-:-:S04]  /*0b20*/  @!P0 FMUL R21, R21, 0.5 ;  /* 0x3f00000015158820 */ /* 0x000fc80000400000 */
[----:B------:R-:W1:Y:S01]  /*0b30*/  MUFU.EX2 R22, R21 ;  /* 0x0000001500167308 */ /* 0x000e620000000800 */
[----:B------:R-:W-:Y:S01]  /*0b40*/  FADD R35, R35, 1 ;  /* 0x3f80000023237421 */ /* 0x000fe20000000000 */
[----:B-1----:R-:W-:-:S04]  /*0b50*/  @!P0 FMUL R22, R22, R22 ;  /* 0x0000001616168220 */ /* 0x002fc80000400000 */
[----:B------:R-:W-:Y:S01]  /*0b60*/  FSETP.GT.AND P0, PT, R35, 8.50705917302346158658e+37, PT ;  /* 0x7e8000002300780b */ /* 0x000fe20003f04000 */
[----:B------:R-:W-:-:S03]  /*0b70*/  FADD R22, R22, 1 ;  /* 0x3f80000016167421 */ /* 0x000fc60000000000 */
[----:B------:R-:W-:-:S09]  /*0b80*/  FSEL R2, R0, 1, P0 ;  /* 0x3f80000000027808 */ /* 0x000fd20000000000 */
[----:B------:R-:W-:Y:S01]  /*0b90*/  @P0 FMUL R35, R35, 0.25 ;  /* 0x3e80000023230820 */ /* 0x000fe20000400000 */
[----:B------:R-:W-:-:S05]  /*0ba0*/  FSETP.GT.AND P0, PT, R22, 8.50705917302346158658e+37, PT ;  /* 0x7e8000001600780b */ /* 0x000fca0003f04000 */
[----:B------:R-:W0:Y:S08]  /*0bb0*/  MUFU.RCP R35, R35 ;  /* 0x0000002300237308 */ /* 0x000e300000001000 */
[----:B------:R-:W-:-:S06]  /*0bc0*/  @P0 FMUL R22, R22, 0.25 ;  /* 0x3e80000016160820 */ /* 0x000fcc0000400000 */
[----:B------:R-:W1:Y:S01]  /*0bd0*/  MUFU.RCP R22, R22 ;  /* 0x0000001600167308 */ /* 0x000e620000001000 */
[----:B------:R-:W-:Y:S02]  /*0be0*/  FSEL R23, R0, 1, P0 ;  /* 0x3f80000000177808 */ /* 0x000fe40000000000 */
[----:B------:R-:W-:Y:S01]  /*0bf0*/  ISETP.GE.AND P0, PT, R18, c[0x0][0x178], PT ;  /* 0x00005e0012007a0c */ /* 0x000fe20003f06270 */
[----:B0-----:R-:W-:Y:S01]  /*0c00*/  FMUL R3, R35, R2 ;  /* 0x0000000223037220 */ /* 0x001fe20000400000 */
[----:B------:R-:W-:Y:S02]  /*0c10*/  SEL R38, R38, RZ, !P2 ;  /* 0x000000ff26267207 */ /* 0x000fe40005000000 */
[----:B------:R-:W-:Y:S01]  /*0c20*/  SEL R2, R36, RZ, !P0 ;  /* 0x000000ff24027207 */ /* 0x000fe20004000000 */
[----:B------:R-:W-:Y:S01]  /*0c30*/  FMUL R21, R30, R3 ;  /* 0x000000031e157220 */ /* 0x000fe20000400000 */
[----:B------:R-:W-:Y:S01]  /*0c40*/  @!P1 STG.E.U16 [R4.64], R47 ;  /* 0x0000002f04009986 */ /* 0x000fe2000c101504 */
[----:B------:R-:W-:-:S02]  /*0c50*/  HADD2.F32 R3, -RZ, R38.H0_H0 ;  /* 0x20000026ff037230 */ /* 0x000fc40000004100 */
[----:B------:R-:W-:Y:S01]  /*0c60*/  HADD2.F32 R2, -RZ, R2.H0_H0 ;  /* 0x20000002ff027230 */ /* 0x000fe20000004100 */
[----:B-1----:R-:W-:Y:S01]  /*0c70*/  FMUL R23, R22, R23 ;  /* 0x0000001716177220 */ /* 0x002fe20000400000 */
[----:B------:R-:W-:-:S03]  /*0c80*/  ISETP.GE.AND P1, PT, R31, c[0x0][0x178], PT ;  /* 0x00005e001f007a0c */ /* 0x000fc60003f26270 */
[----:B------:R-:W-:Y:S01]  /*0c90*/  FMUL R18, R48, R23 ;  /* 0x0000001730127220 */ /* 0x000fe20000400000 */
[----:B------:R-:W-:Y:S01]  /*0ca0*/  FMUL R2, R2, R21 ;  /* 0x0000001502027220 */ /* 0x000fe20000400000 */
[----:B------:R-:W-:Y:S02]  /*0cb0*/  SEL R37, R37, RZ, !P1 ;  /* 0x000000ff25257207 */ /* 0x000fe40004800000 */
[----:B------:R-:W-:-:S03]  /*0cc0*/  FMUL R3, R3, R18 ;  /* 0x0000001203037220 */ /* 0x000fc60000400000 */
[----:B------:R-:W-:Y:S02]  /*0cd0*/  HADD2.F32 R30, -RZ, R37.H0_H0 ;  /* 0x20000025ff1e7230 */ /* 0x000fe40000004100 */
[----:B------:R-:W-:-:S04]  /*0ce0*/  F2FP.PACK_AB R2, R3, R2 ;  /* 0x000000020302723e */ /* 0x000fc800000000ff */
[----:B------:R-:W-:Y:S01]  /*0cf0*/  PRMT R21, R2, 0x7632, R21 ;  /* 0x0000763202157816 */ /* 0x000fe20000000015 */
[----:B------:R0:W-:Y:S04]  /*0d00*/  @!P0 STG.E.U16 [R4.64+0x4], R2 ;  /* 0x0000040204008986 */ /* 0x0001e8000c101504 */
[----:B------:R1:W-:Y:S01]  /*0d10*/  @!P2 STG.E.U16 [R4.64+0x6], R21 ;  /* 0x000006150400a986 */ /* 0x0003e2000c101504 */
[----:B0-----:R-:W-:-:S04]  /*0d20*/  FADD R2, RZ, -R30 ;  /* 0x8000001eff027221 */ /* 0x001fc80000000000 */
[----:B------:R-:W-:-:S05]  /*0d30*/  FMUL R3, R2, 1.4426950216293334961 ;  /* 0x3fb8aa3b02037820 */ /* 0x000fca0000400000 */
[----:B------:R-:W-:Y:S02]  /*0d40*/  FSETP.GEU.AND P2, PT, R3, -126, PT ;  /* 0xc2fc00000300780b */ /* 0x000fe40003f4e000 */
[----:B------:R-:W-:-:S04]  /*0d50*/  ISETP.NE.AND P0, PT, R46, RZ, PT ;  /* 0x000000ff2e00720c */ /* 0x000fc80003f05270 */
[----:B--2---:R-:W-:-:S07]  /*0d60*/  SEL R34, R34, RZ, !P0 ;  /* 0x000000ff22227207 */ /* 0x004fce0004000000 */
[----:B------:R-:W-:Y:S01]  /*0d70*/  @!P2 FMUL R3, R3, 0.5 ;  /* 0x3f0000000303a820 */ /* 0x000fe20000400000 */
[----:B------:R-:W-:-:S03]  /*0d80*/  HADD2.F32 R31, -RZ, R34.H0_H0 ;  /* 0x20000022ff1f7230 */ /* 0x000fc60000004100 */
[----:B------:R-:W0:Y:S02]  /*0d90*/  MUFU.EX2 R18, R3 ;  /* 0x0000000300127308 */ /* 0x000e240000000800 */
[----:B------:R-:W-:-:S04]  /*0da0*/  FADD R2, RZ, -R31 ;  /* 0x8000001fff027221 */ /* 0x000fc80000000000 */
[----:B------:R-:W-:Y:S01]  /*0db0*/  FMUL R2, R2, 1.4426950216293334961 ;  /* 0x3fb8aa3b02027820 */ /* 0x000fe20000400000 */
[----:B0-----:R-:W-:-:S04]  /*0dc0*/  @!P2 FMUL R18, R18, R18 ;  /* 0x000000121212a220 */ /* 0x001fc80000400000 */
[----:B------:R-:W-:-:S13]  /*0dd0*/  FSETP.GEU.AND P2, PT, R2, -126, PT ;  /* 0xc2fc00000200780b */ /* 0x000fda0003f4e000 */
[----:B------:R-:W-:-:S04]  /*0de0*/  @!P2 FMUL R2, R2, 0.5 ;  /* 0x3f0000000202a820 */ /* 0x000fc80000400000 */
[----:B-1----:R-:W0:Y:S01]  /*0df0*/  MUFU.EX2 R21, R2 ;  /* 0x0000000200157308 */ /* 0x002e220000000800 */
[----:B------:R-:W-:Y:S01]  /*0e00*/  FADD R18, R18, 1 ;  /* 0x3f80000012127421 */ /* 0x000fe20000000000 */
[----:B0-----:R-:W-:-:S04]  /*0e10*/  @!P2 FMUL R21, R21, R21 ;  /* 0x000000151515a220 */ /* 0x001fc80000400000 */
        /* <DEDUP_REMOVED lines=8> */
[----:B------:R-:W-:Y:S01]  /*0ea0*/  FSEL R22, R0, 1, P2 ;  /* 0x3f80000000167808 */ /* 0x000fe20001000000 */
[----:B0-----:R-:W-:Y:S01]  /*0eb0*/  FMUL R3, R18, R3 ;  /* 0x0000000312037220 */ /* 0x001fe20000400000 */
[----:B---3--:R-:W-:Y:S02]  /*0ec0*/  SEL R2, R33, RZ, !P1 ;  /* 0x000000ff21027207 */ /* 0x008fe40004800000 */
[----:B------:R-:W-:Y:S01]  /*0ed0*/  SEL R32, R32, RZ, !P0 ;  /* 0x000000ff20207207 */ /* 0x000fe20004000000 */
[----:B------:R-:W-:Y:S02]  /*0ee0*/  FMUL R23, R30, R3 ;  /* 0x000000031e177220 */ /* 0x000fe40000400000 */
[----:B------:R-:W-:Y:S02]  /*0ef0*/  HADD2.F32 R2, -RZ, R2.H0_H0 ;  /* 0x20000002ff027230 */ /* 0x000fe40000004100 */
[----:B------:R-:W-:Y:S01]  /*0f00*/  HADD2.F32 R3, -RZ, R32.H0_H0 ;  /* 0x20000020ff037230 */ /* 0x000fe20000004100 */
[----:B------:R-:W-:Y:S01]  /*0f10*/  ISETP.GE.AND P2, PT, R45, c[0x0][0x178], PT ;  /* 0x00005e002d007a0c */ /* 0x000fe20003f46270 */
[----:B-1----:R-:W-:-:S04]  /*0f20*/  FMUL R22, R21, R22 ;  /* 0x0000001615167220 */ /* 0x002fc80000400000 */
        /* <DEDUP_REMOVED lines=12> */
[----:B------:R-:W-:-:S04]  /*0ff0*/  ISETP.GE.AND P1, PT, R44, c[0x0][0x178], PT ;  /* 0x00005e002c007a0c */ /* 0x000fc80003f26270 */
[----:B----4-:R-:W-:-:S07]  /*1000*/  SEL R26, R26, RZ, !P1 ;  /* 0x000000ff1a1a7207 */ /* 0x010fce0004800000 */
        /* <DEDUP_REMOVED lines=24> */
[----:B------:R-:W-:Y:S02]  /*1190*/  FMUL R23, R30, R3 ;  /* 0x000000031e177220 */ /* 0x000fe40000400000 */
        /* <DEDUP_REMOVED lines=17> */
[----:B-----5:R-:W-:-:S07]  /*12b0*/  SEL R19, R19, RZ, !P1 ;  /* 0x000000ff13137207 */ /* 0x020fce0004800000 */
        /* <DEDUP_REMOVED lines=8> */
[----:B------:R-:W0:Y:S01]  /*1340*/  MUFU.EX2 R19, R2 ;  /* 0x0000000200137308 */ /* 0x000e220000000800 */
        /* <DEDUP_REMOVED lines=9> */
[----:B------:R-:W2:Y:S01]  /*13e0*/  MUFU.RCP R19, R19 ;  /* 0x0000001300137308 */ /* 0x000ea20000001000 */
[----:B------:R-:W-:Y:S02]  /*13f0*/  FSEL R20, R0, 1, P0 ;  /* 0x3f80000000147808 */ /* 0x000fe40000000000 */
[----:B------:R-:W-:Y:S01]  /*1400*/  ISETP.GE.AND P0, PT, R40, c[0x0][0x178], PT ;  /* 0x00005e0028007a0c */ /* 0x000fe20003f06270 */
[----:B0-----:R-:W-:Y:S01]  /*1410*/  FMUL R3, R18, R3 ;  /* 0x0000000312037220 */ /* 0x001fe20000400000 */
[----:B------:R-:W-:Y:S02]  /*1420*/  SEL R25, R25, RZ, !P1 ;  /* 0x000000ff19197207 */ /* 0x000fe40004800000 */
[----:B------:R-:W-:Y:S01]  /*1430*/  SEL R2, R24, RZ, !P0 ;  /* 0x000000ff18027207 */ /* 0x000fe20004000000 */
[----:B-1----:R-:W-:Y:S02]  /*1440*/  FMUL R21, R22, R3 ;  /* 0x0000000316157220 */ /* 0x002fe40000400000 */
[----:B------:R-:W-:-:S02]  /*1450*/  HADD2.F32 R3, -RZ, R25.H0_H0 ;  /* 0x20000019ff037230 */ /* 0x000fc40000004100 */
[----:B------:R-:W-:Y:S01]  /*1460*/  HADD2.F32 R2, -RZ, R2.H0_H0 ;  /* 0x20000002ff027230 */ /* 0x000fe20000004100 */
[----:B--2---:R-:W-:-:S04]  /*1470*/  FMUL R20, R19, R20 ;  /* 0x0000001413147220 */ /* 0x004fc80000400000 */
[----:B------:R-:W-:Y:S01]  /*1480*/  FMUL R20, R23, R20 ;  /* 0x0000001417147220 */ /* 0x000fe20000400000 */
[----:B------:R-:W-:Y:S01]  /*1490*/  FMUL R2, R2, R21 ;  /* 0x0000001502027220 */ /* 0x000fe20000400000 */
[----:B------:R-:W-:Y:S02]  /*14a0*/  ISETP.NE.AND P1, PT, R42, RZ, PT ;  /* 0x000000ff2a00720c */ /* 0x000fe40003f25270 */
[----:B------:R-:W-:-:S05]  /*14b0*/  FMUL R3, R3, R20 ;  /* 0x0000001403037220 */ /* 0x000fca0000400000 */
[----:B------:R-:W-:Y:S02]  /*14c0*/  F2FP.PACK_AB R2, R3, R2 ;  /* 0x000000020302723e */ /* 0x000fe400000000ff */
[----:B------:R-:W-:-:S05]  /*14d0*/  SEL R3, R17, RZ, !P1 ;  /* 0x000000ff11037207 */ /* 0x000fca0004800000 */
[----:B------:R-:W-:-:S05]  /*14e0*/  HADD2.F32 R3, -RZ, R3.H0_H0 ;  /* 0x20000003ff037230 */ /* 0x000fca0000004100 */
[----:B------:R-:W-:-:S04]  /*14f0*/  FADD R17, RZ, -R3 ;  /* 0x80000003ff117221 */ /* 0x000fc80000000000 */
[----:B------:R-:W-:Y:S01]  /*1500*/  FMUL R18, R17, 1.4426950216293334961 ;  /* 0x3fb8aa3b11127820 */ /* 0x000fe20000400000 */
[----:B------:R0:W-:Y:S04]  /*1510*/  @!P0 STG.E.U16 [R4.64+0x400], R2 ;  /* 0x0004000204008986 */ /* 0x0001e8000c101504 */
[----:B------:R-:W-:Y:S02]  /*1520*/  FSETP.GEU.AND P0, PT, R18, -126, PT ;  /* 0xc2fc00001200780b */ /* 0x000fe40003f0e000 */
[----:B------:R-:W-:-:S04]  /*1530*/  ISETP.NE.AND P2, PT, R43, RZ, PT ;  /* 0x000000ff2b00720c */ /* 0x000fc80003f45270 */
[----:B------:R-:W-:-:S07]  /*1540*/  SEL R16, R16, RZ, !P2 ;  /* 0x000000ff10107207 */ /* 0x000fce0005000000 */
[----:B------:R-:W-:Y:S01]  /*1550*/  @!P0 FMUL R18, R18, 0.5 ;  /* 0x3f00000012128820 */ /* 0x000fe20000400000 */
[----:B------:R-:W-:-:S03]  /*1560*/  HADD2.F32 R16, -RZ, R16.H0_H0 ;  /* 0x20000010ff107230 */ /* 0x000fc60000004100 */
[----:B------:R-:W1:Y:S02]  /*1570*/  MUFU.EX2 R19, R18 ;  /* 0x0000001200137308 */ /* 0x000e640000000800 */
[----:B------:R-:W-:-:S04]  /*1580*/  FADD R17, RZ, -R16 ;  /* 0x80000010ff117221 */ /* 0x000fc80000000000 */
[----:B------:R-:W-:Y:S01]  /*1590*/  FMUL R17, R17, 1.4426950216293334961 ;  /* 0x3fb8aa3b11117820 */ /* 0x000fe20000400000 */
[----:B-1----:R-:W-:-:S04]  /*15a0*/  @!P0 FMUL R19, R19, R19 ;  /* 0x0000001313138220 */ /* 0x002fc80000400000 */
[----:B------:R-:W-:Y:S02]  /*15b0*/  FSETP.GEU.AND P0, PT, R17, -126, PT ;  /* 0xc2fc00001100780b */ /* 0x000fe40003f0e000 */
[----:B------:R-:W-:-:S11]  /*15c0*/  SEL R15, R15, RZ, !P3 ;  /* 0x000000ff0f0f7207 */ /* 0x000fd60005800000 */
        /* <DEDUP_REMOVED lines=30> */
[----:B------:R-:W-:-:S13]  /*17b0*/  FSETP.GEU.AND P0, PT, R8, -126, PT ;  /* 0xc2fc00000800780b */ /* 0x000fda0003f0e000 */
[----:B------:R-:W-:-:S04]  /*17c0*/  @!P0 FMUL R8, R8, 0.5 ;  /* 0x3f00000008088820 */ /* 0x000fc80000400000 */
[----:B------:R-:W1:Y:S01]  /*17d0*/  MUFU.EX2 R10, R8 ;  /* 0x00000008000a7308 */ /* 0x000e620000000800 */
[----:B------:R-:W-:Y:S01]  /*17e0*/  FADD R19, R19, 1 ;  /* 0x3f80000013137421 */ /* 0x000fe20000000000 */
[----:B------:R-:W-:Y:S01]  /*17f0*/  FADD R20, R20, 1 ;  /* 0x3f80000014147421 */ /* 0x000fe20000000000 */
[----:B-1----:R-:W-:-:S03]  /*1800*/  @!P0 FMUL R10, R10, R10 ;  /* 0x0000000a0a0a8220 */ /* 0x002fc60000400000 */
[----:B------:R-:W-:-:S04]  /*1810*/  FSETP.GT.AND P0, PT, R19, 8.50705917302346158658e+37, PT ;  /* 0x7e8000001300780b */ /* 0x000fc80003f04000 */
[----:B------:R-:W-:-:S09]  /*1820*/  FSEL R18, R0, 1, P0 ;  /* 0x3f80000000127808 */ /* 0x000fd20000000000 */
[----:B------:R-:W-:Y:S01]  /*1830*/  @P0 FMUL R19, R19, 0.25 ;  /* 0x3e80000013130820 */ /* 0x000fe20000400000 */
[----:B------:R-:W-:Y:S01]  /*1840*/  FSETP.GT.AND P0, PT, R20, 8.50705917302346158658e+37, PT ;  /* 0x7e8000001400780b */ /* 0x000fe20003f04000 */
[----:B------:R-:W-:-:S03]  /*1850*/  FADD R21, R21, 1 ;  /* 0x3f80000015157421 */ /* 0x000fc60000000000 */
        /* <DEDUP_REMOVED lines=12> */
[----:B------:R-:W-:Y:S01]  /*1920*/  FSEL R23, R0, 1, P0 ;  /* 0x3f80000000177808 */ /* 0x000fe20000000000 */
[----:B------:R-:W1:Y:S08]  /*1930*/  MUFU.RCP R19, R19 ;  /* 0x0000001300137308 */ /* 0x000e700000001000 */
[----:B------:R-:W-:Y:S01]  /*1940*/  @P0 FMUL R22, R22, 0.25 ;  /* 0x3e80000016160820 */ /* 0x000fe20000400000 */
[C---:B------:R-:W-:Y:S01]  /*1950*/  FSETP.GT.AND P0, PT, R10.reuse, 8.50705917302346158658e+37, PT ;  /* 0x7e8000000a00780b */ /* 0x040fe20003f04000 */
[----:B------:R-:W2:Y:S08]  /*1960*/  MUFU.RCP R17, R17 ;  /* 0x0000001100117308 */ /* 0x000eb00000001000 */
[----:B------:R-:W3:Y:S04]  /*1970*/  MUFU.RCP R20, R20 ;  /* 0x0000001400147308 */ /* 0x000ee80000001000 */
[----:B------:R-:W-:-:S04]  /*1980*/  @P0 FMUL R10, R10, 0.25 ;  /* 0x3e8000000a0a0820 */ /* 0x000fc80000400000 */
[----:B------:R-:W4:Y:S01]  /*1990*/  MUFU.RCP R21, R21 ;  /* 0x0000001500157308 */ /* 0x000f220000001000 */
[----:B-1----:R-:W-:Y:S01]  /*19a0*/  FMUL R18, R19, R18 ;  /* 0x0000001213127220 */ /* 0x002fe20000400000 */
[----:B------:R-:W-:Y:S02]  /*19b0*/  FSEL R25, R0, 1, P0 ;  /* 0x3f80000000197808 */ /* 0x000fe40000000000 */
[----:B------:R-:W-:-:S04]  /*19c0*/  SEL R0, R13, RZ, !P1 ;  /* 0x000000ff0d007207 */ /* 0x000fc80004800000 */
[----:B------:R-:W1:Y:S01]  /*19d0*/  MUFU.RCP R22, R22 ;  /* 0x0000001600167308 */ /* 0x000e620000001000 */
[----:B------:R-:W-:Y:S01]  /*19e0*/  FMUL R27, R3, R18 ;  /* 0x00000012031b7220 */ /* 0x000fe20000400000 */
[----:B--2---:R-:W-:-:S06]  /*19f0*/  FMUL R3, R17, R24 ;  /* 0x0000001811037220 */ /* 0x004fcc0000400000 */
[----:B------:R-:W2:Y:S01]  /*1a00*/  MUFU.RCP R10, R10 ;  /* 0x0000000a000a7308 */ /* 0x000ea20000001000 */
[----:B------:R-:W-:Y:S01]  /*1a10*/  HADD2.F32 R0, -RZ, R0.H0_H0 ;  /* 0x20000000ff007230 */ /* 0x000fe20000004100 */
[----:B------:R-:W-:Y:S01]  /*1a20*/  SEL R12, R12, RZ, !P2 ;  /* 0x000000ff0c0c7207 */ /* 0x000fe20005000000 */
[----:B------:R-:W-:Y:S01]  /*1a30*/  FMUL R14, R14, R3 ;  /* 0x000000030e0e7220 */ /* 0x000fe20000400000 */
[----:B---3--:R-:W-:Y:S01]  /*1a40*/  FMUL R15, R20, R15 ;  /* 0x0000000f140f7220 */ /* 0x008fe20000400000 */
[----:B------:R-:W-:Y:S02]  /*1a50*/  SEL R3, R9, RZ, !P3 ;  /* 0x000000ff09037207 */ /* 0x000fe40005800000 */
[----:B------:R-:W-:Y:S01]  /*1a60*/  SEL R11, R11, RZ, !P4 ;  /* 0x000000ff0b0b7207 */ /* 0x000fe20006000000 */
[----:B----4-:R-:W-:Y:S01]  /*1a70*/  FMUL R8, R21, R8 ;  /* 0x0000000815087220 */ /* 0x010fe20000400000 */
[----:B------:R-:W-:Y:S01]  /*1a80*/  FMUL R27, R0, R27 ;  /* 0x0000001b001b7220 */ /* 0x000fe20000400000 */
[----:B------:R-:W-:Y:S01]  /*1a90*/  HADD2.F32 R0, -RZ, R12.H0_H0 ;  /* 0x2000000cff007230 */ /* 0x000fe20000004100 */
[----:B------:R-:W-:Y:S01]  /*1aa0*/  FMUL R15, R16, R15 ;  /* 0x0000000f100f7220 */ /* 0x000fe20000400000 */
[----:B------:R-:W-:Y:S01]  /*1ab0*/  SEL R9, R7, RZ, !P5 ;  /* 0x000000ff07097207 */ /* 0x000fe20006800000 */
[----:B------:R-:W-:Y:S01]  /*1ac0*/  HADD2.F32 R3, -RZ, R3.H0_H0 ;  /* 0x20000003ff037230 */ /* 0x000fe20000004100 */
[----:B------:R-:W-:Y:S01]  /*1ad0*/  SEL R6, R6, RZ, !P6 ;  /* 0x000000ff06067207 */ /* 0x000fe20007000000 */
[----:B------:R-:W-:Y:S01]  /*1ae0*/  HADD2.F32 R7, -RZ, R11.H0_H0 ;  /* 0x2000000bff077230 */ /* 0x000fe20000004100 */
[----:B------:R-:W-:Y:S01]  /*1af0*/  FMUL R8, R29, R8 ;  /* 0x000000081d087220 */ /* 0x000fe20000400000 */
[----:B-1----:R-:W-:Y:S01]  /*1b00*/  FMUL R23, R22, R23 ;  /* 0x0000001716177220 */ /* 0x002fe20000400000 */
[----:B--2---:R-:W-:Y:S01]  /*1b10*/  FMUL R25, R10, R25 ;  /* 0x000000190a197220 */ /* 0x004fe20000400000 */
[----:B------:R-:W-:Y:S01]  /*1b20*/  FMUL R10, R0, R15 ;  /* 0x0000000f000a7220 */ /* 0x000fe20000400000 */
[----:B------:R-:W-:Y:S01]  /*1b30*/  HADD2.F32 R0, -RZ, R9.H0_H0 ;  /* 0x20000009ff007230 */ /* 0x000fe20000004100 */
[----:B------:R-:W-:Y:S01]  /*1b40*/  FMUL R23, R26, R23 ;  /* 0x000000171a177220 */ /* 0x000fe20000400000 */
[----:B------:R-:W-:Y:S01]  /*1b50*/  HADD2.F32 R6, -RZ, R6.H0_H0 ;  /* 0x20000006ff067230 */ /* 0x000fe20000004100 */
[----:B------:R-:W-:Y:S01]  /*1b60*/  FMUL R25, R28, R25 ;  /* 0x000000191c197220 */ /* 0x000fe20000400000 */
[----:B------:R-:W-:Y:S01]  /*1b70*/  FMUL R3, R3, R8 ;  /* 0x0000000803037220 */ /* 0x000fe20000400000 */
[----:B------:R-:W-:Y:S01]  /*1b80*/  FMUL R14, R7, R14 ;  /* 0x0000000e070e7220 */ /* 0x000fe20000400000 */
[----:B------:R-:W-:Y:S01]  /*1b90*/  ISETP.GE.AND P0, PT, R39, c[0x0][0x178], PT ;  /* 0x00005e0027007a0c */ /* 0x000fe20003f06270 */
[----:B------:R-:W-:Y:S01]  /*1ba0*/  FMUL R0, R0, R23 ;  /* 0x0000001700007220 */ /* 0x000fe20000400000 */
[----:B------:R-:W-:Y:S01]  /*1bb0*/  FMUL R25, R6, R25 ;  /* 0x0000001906197220 */ /* 0x000fe20000400000 */
[----:B------:R-:W-:-:S02]  /*1bc0*/  F2FP.PACK_AB R10, R10, R27 ;  /* 0x0000001b0a0a723e */ /* 0x000fc400000000ff */
[----:B------:R-:W-:Y:S02]  /*1bd0*/  F2FP.PACK_AB R3, R14, R3 ;  /* 0x000000030e03723e */ /* 0x000fe400000000ff */
[----:B0-----:R-:W-:Y:S02]  /*1be0*/  PRMT R2, R2, 0x7632, R2 ;  /* 0x0000763202027816 */ /* 0x001fe40000000002 */
[----:B------:R-:W-:Y:S02]  /*1bf0*/  F2FP.PACK_AB R0, R25, R0 ;  /* 0x000000001900723e */ /* 0x000fe400000000ff */
[----:B------:R-:W-:Y:S02]  /*1c00*/  PRMT R6, R10, 0x7632, R6 ;  /* 0x000076320a067816 */ /* 0x000fe40000000006 */
[----:B------:R-:W-:Y:S01]  /*1c10*/  PRMT R7, R3, 0x7632, R7 ;  /* 0x0000763203077816 */ /* 0x000fe20000000007 */
[----:B------:R0:W-:Y:S04]  /*1c20*/  @!P0 STG.E.U16 [R4.64+0x402], R2 ;  /* 0x0004020204008986 */ /* 0x0001e8000c101504 */
[----:B------:R0:W-:Y:S04]  /*1c30*/  @!P1 STG.E.U16 [R4.64+0x404], R10 ;  /* 0x0004040a04009986 */ /* 0x0001e8000c101504 */
[----:B------:R0:W-:Y:S04]  /*1c40*/  @!P2 STG.E.U16 [R4.64+0x406], R6 ;  /* 0x000406060400a986 */ /* 0x0001e8000c101504 */
[----:B------:R0:W-:Y:S04]  /*1c50*/  @!P3 STG.E.U16 [R4.64+0x408], R3 ;  /* 0x000408030400b986 */ /* 0x0001e8000c101504 */
[----:B------:R0:W-:Y:S04]  /*1c60*/  @!P4 STG.E.U16 [R4.64+0x40a], R7 ;  /* 0x00040a070400c986 */ /* 0x0001e8000c101504 */
[----:B------:R0:W-:Y:S01]  /*1c70*/  @!P5 STG.E.U16 [R4.64+0x40c], R0 ;  /* 0x00040c000400d986 */ /* 0x0001e2000c101504 */
[----:B------:R-:W-:Y:S05]  /*1c80*/  @P6 EXIT ;  /* 0x000000000000694d */ /* 0x000fea0003800000 */
[----:B0-----:R-:W-:-:S05]  /*1c90*/  PRMT R2, R0, 0x7632, R2 ;  /* 0x0000763200027816 */ /* 0x001fca0000000002 */
[----:B------:R-:W-:Y:S01]  /*1ca0*/  STG.E.U16 [R4.64+0x40e], R2 ;  /* 0x00040e0204007986 */ /* 0x000fe2000c101504 */
[----:B------:R-:W-:Y:S05]  /*1cb0*/  EXIT ;  /* 0x000000000000794d */ /* 0x000fea0003800000 */
.L_x_0:
[----:B------:R-:W-:-:S00]  /*1cc0*/  BRA `(.L_x_0) ;  /* 0xfffffff000007947 */ /* 0x000fc0000383ffff */
[----:B------:R-:W-:-:S00]  /*1cd0*/  NOP ;  /* 0x0000000000007918 */ /* 0x000fc00000000000 */
        /* <DEDUP_REMOVED lines=10> */
.L_x_1:
